//
// Generated by NVIDIA NVVM Compiler
//
// Compiler Build ID: CL-36424714
// Cuda compilation tools, release 13.0, V13.0.88
// Based on NVVM 20.0.0
//

.version 9.0
.target sm_100
.address_size 64

	// .globl	_Z7quamsimPKfS0_PfPKii
// _ZZ7quamsimPKfS0_PfPKiiE15base_memory_idx has been demoted
// _ZZ7quamsimPKfS0_PfPKiiE8A_shared has been demoted

.visible .entry _Z7quamsimPKfS0_PfPKii(
	.param .u64 .ptr .align 1 _Z7quamsimPKfS0_PfPKii_param_0,
	.param .u64 .ptr .align 1 _Z7quamsimPKfS0_PfPKii_param_1,
	.param .u64 .ptr .align 1 _Z7quamsimPKfS0_PfPKii_param_2,
	.param .u64 .ptr .align 1 _Z7quamsimPKfS0_PfPKii_param_3,
	.param .u32 _Z7quamsimPKfS0_PfPKii_param_4
)
{
	.reg .pred 	%p<9>;
	.reg .b32 	%r<194>;
	.reg .b32 	%f<111>;
	.reg .b64 	%rd<25>;
	// demoted variable
	.shared .align 4 .u32 _ZZ7quamsimPKfS0_PfPKiiE15base_memory_idx;
	// demoted variable
	.shared .align 4 .b8 _ZZ7quamsimPKfS0_PfPKiiE8A_shared[256];
	ld.param.u64 	%rd2, [_Z7quamsimPKfS0_PfPKii_param_0];
	ld.param.u64 	%rd3, [_Z7quamsimPKfS0_PfPKii_param_1];
	ld.param.u64 	%rd4, [_Z7quamsimPKfS0_PfPKii_param_2];
	ld.param.u64 	%rd5, [_Z7quamsimPKfS0_PfPKii_param_3];
	ld.param.u32 	%r16, [_Z7quamsimPKfS0_PfPKii_param_4];
	cvta.to.global.u64 	%rd1, %rd5;
	mov.u32 	%r1, %ctaid.x;
	mov.u32 	%r2, %tid.x;
	setp.ne.s32 	%p1, %r2, 0;
	@%p1 bra 	$L__BB0_2;
	ld.global.u32 	%r17, [%rd1];
	shr.u32 	%r18, %r1, %r17;
	add.s32 	%r19, %r17, 1;
	shl.b32 	%r20, %r18, %r19;
	mov.b32 	%r21, -1;
	shl.b32 	%r22, %r21, %r17;
	not.b32 	%r23, %r22;
	and.b32  	%r24, %r1, %r23;
	or.b32  	%r25, %r20, %r24;
	ld.global.u32 	%r26, [%rd1+4];
	shr.s32 	%r27, %r25, %r26;
	add.s32 	%r28, %r26, 1;
	shl.b32 	%r29, %r27, %r28;
	shl.b32 	%r30, %r21, %r26;
	not.b32 	%r31, %r30;
	and.b32  	%r32, %r25, %r31;
	or.b32  	%r33, %r29, %r32;
	ld.global.u32 	%r34, [%rd1+8];
	shr.s32 	%r35, %r33, %r34;
	add.s32 	%r36, %r34, 1;
	shl.b32 	%r37, %r35, %r36;
	shl.b32 	%r38, %r21, %r34;
	not.b32 	%r39, %r38;
	and.b32  	%r40, %r33, %r39;
	or.b32  	%r41, %r37, %r40;
	ld.global.u32 	%r42, [%rd1+12];
	shr.s32 	%r43, %r41, %r42;
	add.s32 	%r44, %r42, 1;
	shl.b32 	%r45, %r43, %r44;
	shl.b32 	%r46, %r21, %r42;
	not.b32 	%r47, %r46;
	and.b32  	%r48, %r41, %r47;
	or.b32  	%r49, %r45, %r48;
	ld.global.u32 	%r50, [%rd1+16];
	shr.s32 	%r51, %r49, %r50;
	add.s32 	%r52, %r50, 1;
	shl.b32 	%r53, %r51, %r52;
	shl.b32 	%r54, %r21, %r50;
	not.b32 	%r55, %r54;
	and.b32  	%r56, %r49, %r55;
	or.b32  	%r57, %r53, %r56;
	ld.global.u32 	%r58, [%rd1+20];
	shr.s32 	%r59, %r57, %r58;
	add.s32 	%r60, %r58, 1;
	shl.b32 	%r61, %r59, %r60;
	shl.b32 	%r62, %r21, %r58;
	not.b32 	%r63, %r62;
	and.b32  	%r64, %r57, %r63;
	or.b32  	%r65, %r61, %r64;
	st.shared.u32 	[_ZZ7quamsimPKfS0_PfPKiiE15base_memory_idx], %r65;
$L__BB0_2:
	setp.gt.u32 	%p2, %r2, 15;
	@%p2 bra 	$L__BB0_16;
	bar.sync 	0;
	and.b32  	%r67, %r2, 1;
	setp.eq.b32 	%p3, %r67, 1;
	not.pred 	%p4, %p3;
	mov.b32 	%r190, 0;
	@%p4 bra 	$L__BB0_5;
	ld.global.u32 	%r68, [%rd1];
	mov.b32 	%r69, 1;
	shl.b32 	%r190, %r69, %r68;
$L__BB0_5:
	and.b32  	%r70, %r2, 2;
	setp.eq.s32 	%p5, %r70, 0;
	@%p5 bra 	$L__BB0_7;
	ld.global.u32 	%r71, [%rd1+4];
	mov.b32 	%r72, 1;
	shl.b32 	%r73, %r72, %r71;
	or.b32  	%r191, %r73, %r190;
	bra.uni 	$L__BB0_8;
$L__BB0_7:
	ld.global.u32 	%r74, [%rd1+4];
	mov.b32 	%r75, 1;
	shl.b32 	%r76, %r75, %r74;
	not.b32 	%r77, %r76;
	and.b32  	%r191, %r190, %r77;
$L__BB0_8:
	and.b32  	%r78, %r2, 4;
	setp.eq.s32 	%p6, %r78, 0;
	@%p6 bra 	$L__BB0_10;
	ld.global.u32 	%r79, [%rd1+8];
	mov.b32 	%r80, 1;
	shl.b32 	%r81, %r80, %r79;
	or.b32  	%r192, %r81, %r191;
	bra.uni 	$L__BB0_11;
$L__BB0_10:
	ld.global.u32 	%r82, [%rd1+8];
	mov.b32 	%r83, 1;
	shl.b32 	%r84, %r83, %r82;
	not.b32 	%r85, %r84;
	and.b32  	%r192, %r191, %r85;
$L__BB0_11:
	setp.lt.u32 	%p7, %r2, 8;
	@%p7 bra 	$L__BB0_13;
	ld.global.u32 	%r86, [%rd1+12];
	mov.b32 	%r87, 1;
	shl.b32 	%r88, %r87, %r86;
	or.b32  	%r193, %r88, %r192;
	bra.uni 	$L__BB0_14;
$L__BB0_13:
	ld.global.u32 	%r89, [%rd1+12];
	mov.b32 	%r90, 1;
	shl.b32 	%r91, %r90, %r89;
	not.b32 	%r92, %r91;
	and.b32  	%r193, %r192, %r92;
$L__BB0_14:
	cvta.to.global.u64 	%rd6, %rd3;
	ld.shared.u32 	%r93, [_ZZ7quamsimPKfS0_PfPKiiE15base_memory_idx];
	or.b32  	%r14, %r93, %r193;
	ld.global.u32 	%r94, [%rd1+20];
	mov.b32 	%r95, 1;
	shl.b32 	%r96, %r95, %r94;
	ld.global.u32 	%r97, [%rd1+16];
	shl.b32 	%r98, %r95, %r97;
	or.b32  	%r99, %r98, %r96;
	not.b32 	%r100, %r99;
	and.b32  	%r101, %r14, %r100;
	mul.wide.s32 	%rd7, %r101, 4;
	add.s64 	%rd8, %rd6, %rd7;
	ld.global.f32 	%f1, [%rd8];
	shl.b32 	%r102, %r2, 2;
	mov.u32 	%r103, _ZZ7quamsimPKfS0_PfPKiiE8A_shared;
	add.s32 	%r15, %r103, %r102;
	st.shared.f32 	[%r15], %f1;
	not.b32 	%r104, %r96;
	and.b32  	%r105, %r14, %r104;
	or.b32  	%r106, %r105, %r98;
	mul.wide.s32 	%rd9, %r106, 4;
	add.s64 	%rd10, %rd6, %rd9;
	ld.global.f32 	%f2, [%rd10];
	st.shared.f32 	[%r15+64], %f2;
	not.b32 	%r107, %r98;
	and.b32  	%r108, %r96, %r107;
	or.b32  	%r109, %r108, %r14;
	mul.wide.s32 	%rd11, %r109, 4;
	add.s64 	%rd12, %rd6, %rd11;
	ld.global.f32 	%f3, [%rd12];
	st.shared.f32 	[%r15+128], %f3;
	or.b32  	%r110, %r99, %r14;
	mul.wide.s32 	%rd13, %r110, 4;
	add.s64 	%rd14, %rd6, %rd13;
	ld.global.f32 	%f4, [%rd14];
	st.shared.f32 	[%r15+192], %f4;
	bar.sync 	0;
	mov.u32 	%r111, %ntid.x;
	mad.lo.s32 	%r112, %r111, %r1, %r2;
	setp.ge.s32 	%p8, %r112, %r16;
	@%p8 bra 	$L__BB0_16;
	cvta.to.global.u64 	%rd15, %rd2;
	cvta.to.global.u64 	%rd16, %rd4;
	shl.b32 	%r113, %r2, 1;
	or.b32  	%r114, %r113, 1;
	or.b32  	%r116, %r102, 2;
	mad.lo.s32 	%r117, %r2, 12, %r15;
	ld.shared.f32 	%f5, [%r117];
	ld.shared.f32 	%f6, [%r117+8];
	ld.global.f32 	%f7, [%rd15];
	ld.global.f32 	%f8, [%rd15+4];
	shl.b32 	%r119, %r2, 4;
	add.s32 	%r120, %r103, %r119;
	ld.shared.f32 	%f9, [%r120+4];
	mul.f32 	%f10, %f8, %f9;
	fma.rn.f32 	%f11, %f7, %f5, %f10;
	st.shared.f32 	[%r117], %f11;
	ld.global.f32 	%f12, [%rd15+8];
	ld.global.f32 	%f13, [%rd15+12];
	mul.f32 	%f14, %f13, %f9;
	fma.rn.f32 	%f15, %f5, %f12, %f14;
	st.shared.f32 	[%r120+4], %f15;
	ld.shared.f32 	%f16, [%r117+8];
	or.b32  	%r121, %r119, 8;
	add.s32 	%r122, %r103, %r121;
	ld.shared.f32 	%f17, [%r122+4];
	mul.f32 	%f18, %f8, %f17;
	fma.rn.f32 	%f19, %f7, %f16, %f18;
	st.shared.f32 	[%r117+8], %f19;
	ld.shared.f32 	%f20, [%r122+4];
	mul.f32 	%f21, %f13, %f20;
	fma.rn.f32 	%f22, %f6, %f12, %f21;
	st.shared.f32 	[%r122+4], %f22;
	bar.sync 	0;
	ld.shared.f32 	%f23, [%r117];
	and.b32  	%r123, %r121, 240;
	add.s32 	%r124, %r103, %r123;
	ld.shared.f32 	%f24, [%r124+4];
	ld.global.f32 	%f25, [%rd15+16];
	ld.global.f32 	%f26, [%rd15+20];
	ld.shared.f32 	%f27, [%r120+8];
	mul.f32 	%f28, %f26, %f27;
	fma.rn.f32 	%f29, %f25, %f23, %f28;
	st.shared.f32 	[%r117], %f29;
	ld.global.f32 	%f30, [%rd15+24];
	ld.global.f32 	%f31, [%rd15+28];
	mul.f32 	%f32, %f31, %f27;
	fma.rn.f32 	%f33, %f23, %f30, %f32;
	st.shared.f32 	[%r120+8], %f33;
	ld.shared.f32 	%f34, [%r124+4];
	ld.shared.f32 	%f35, [%r124+12];
	mul.f32 	%f36, %f26, %f35;
	fma.rn.f32 	%f37, %f25, %f34, %f36;
	st.shared.f32 	[%r124+4], %f37;
	mul.f32 	%f38, %f31, %f35;
	fma.rn.f32 	%f39, %f24, %f30, %f38;
	st.shared.f32 	[%r124+12], %f39;
	bar.sync 	0;
	and.b32  	%r125, %r102, 56;
	and.b32  	%r126, %r113, 2;
	or.b32  	%r127, %r125, %r126;
	and.b32  	%r128, %r116, 56;
	and.b32  	%r129, %r114, 3;
	or.b32  	%r130, %r128, %r129;
	shl.b32 	%r131, %r127, 2;
	add.s32 	%r132, %r103, %r131;
	ld.shared.f32 	%f40, [%r132];
	shl.b32 	%r133, %r130, 2;
	add.s32 	%r134, %r103, %r133;
	ld.shared.f32 	%f41, [%r134];
	ld.global.f32 	%f42, [%rd15+32];
	ld.global.f32 	%f43, [%rd15+36];
	ld.shared.f32 	%f44, [%r132+16];
	mul.f32 	%f45, %f43, %f44;
	fma.rn.f32 	%f46, %f42, %f40, %f45;
	st.shared.f32 	[%r132], %f46;
	ld.global.f32 	%f47, [%rd15+40];
	ld.global.f32 	%f48, [%rd15+44];
	mul.f32 	%f49, %f48, %f44;
	fma.rn.f32 	%f50, %f40, %f47, %f49;
	st.shared.f32 	[%r132+16], %f50;
	ld.shared.f32 	%f51, [%r134+16];
	mul.f32 	%f52, %f43, %f51;
	fma.rn.f32 	%f53, %f42, %f41, %f52;
	st.shared.f32 	[%r134], %f53;
	mul.f32 	%f54, %f48, %f51;
	fma.rn.f32 	%f55, %f41, %f47, %f54;
	st.shared.f32 	[%r134+16], %f55;
	bar.sync 	0;
	and.b32  	%r135, %r102, 48;
	and.b32  	%r136, %r113, 6;
	or.b32  	%r137, %r135, %r136;
	and.b32  	%r138, %r116, 48;
	and.b32  	%r139, %r114, 7;
	or.b32  	%r140, %r138, %r139;
	shl.b32 	%r141, %r137, 2;
	add.s32 	%r142, %r103, %r141;
	ld.shared.f32 	%f56, [%r142];
	shl.b32 	%r143, %r140, 2;
	add.s32 	%r144, %r103, %r143;
	ld.shared.f32 	%f57, [%r144];
	ld.global.f32 	%f58, [%rd15+48];
	ld.global.f32 	%f59, [%rd15+52];
	ld.shared.f32 	%f60, [%r142+32];
	mul.f32 	%f61, %f59, %f60;
	fma.rn.f32 	%f62, %f58, %f56, %f61;
	st.shared.f32 	[%r142], %f62;
	ld.global.f32 	%f63, [%rd15+56];
	ld.global.f32 	%f64, [%rd15+60];
	mul.f32 	%f65, %f64, %f60;
	fma.rn.f32 	%f66, %f56, %f63, %f65;
	st.shared.f32 	[%r142+32], %f66;
	ld.shared.f32 	%f67, [%r144+32];
	mul.f32 	%f68, %f59, %f67;
	fma.rn.f32 	%f69, %f58, %f57, %f68;
	st.shared.f32 	[%r144], %f69;
	mul.f32 	%f70, %f64, %f67;
	fma.rn.f32 	%f71, %f57, %f63, %f70;
	st.shared.f32 	[%r144+32], %f71;
	bar.sync 	0;
	and.b32  	%r145, %r102, 32;
	and.b32  	%r146, %r113, 14;
	or.b32  	%r147, %r145, %r146;
	and.b32  	%r148, %r116, 32;
	and.b32  	%r149, %r114, 15;
	or.b32  	%r150, %r148, %r149;
	shl.b32 	%r151, %r147, 2;
	add.s32 	%r152, %r103, %r151;
	ld.shared.f32 	%f72, [%r152];
	shl.b32 	%r153, %r150, 2;
	add.s32 	%r154, %r103, %r153;
	ld.shared.f32 	%f73, [%r154];
	ld.global.f32 	%f74, [%rd15+64];
	ld.global.f32 	%f75, [%rd15+68];
	ld.shared.f32 	%f76, [%r152+64];
	mul.f32 	%f77, %f75, %f76;
	fma.rn.f32 	%f78, %f74, %f72, %f77;
	st.shared.f32 	[%r152], %f78;
	ld.global.f32 	%f79, [%rd15+72];
	ld.global.f32 	%f80, [%rd15+76];
	mul.f32 	%f81, %f80, %f76;
	fma.rn.f32 	%f82, %f72, %f79, %f81;
	st.shared.f32 	[%r152+64], %f82;
	ld.shared.f32 	%f83, [%r154+64];
	mul.f32 	%f84, %f75, %f83;
	fma.rn.f32 	%f85, %f74, %f73, %f84;
	st.shared.f32 	[%r154], %f85;
	mul.f32 	%f86, %f80, %f83;
	fma.rn.f32 	%f87, %f73, %f79, %f86;
	st.shared.f32 	[%r154+64], %f87;
	bar.sync 	0;
	shl.b32 	%r155, %r2, 3;
	sub.s32 	%r156, %r117, %r155;
	ld.shared.f32 	%f88, [%r156];
	ld.shared.f32 	%f89, [%r156+4];
	ld.global.f32 	%f90, [%rd15+80];
	ld.global.f32 	%f91, [%rd15+84];
	xor.b32  	%r157, %r155, 128;
	add.s32 	%r158, %r103, %r157;
	ld.shared.f32 	%f92, [%r158];
	mul.f32 	%f93, %f91, %f92;
	fma.rn.f32 	%f94, %f90, %f88, %f93;
	st.shared.f32 	[%r156], %f94;
	ld.global.f32 	%f95, [%rd15+88];
	ld.global.f32 	%f96, [%rd15+92];
	ld.shared.f32 	%f97, [%r158];
	mul.f32 	%f98, %f96, %f97;
	fma.rn.f32 	%f99, %f88, %f95, %f98;
	st.shared.f32 	[%r158], %f99;
	ld.shared.f32 	%f100, [%r156+4];
	or.b32  	%r159, %r155, 4;
	xor.b32  	%r160, %r159, 128;
	add.s32 	%r161, %r103, %r160;
	ld.shared.f32 	%f101, [%r161];
	mul.f32 	%f102, %f91, %f101;
	fma.rn.f32 	%f103, %f90, %f100, %f102;
	st.shared.f32 	[%r156+4], %f103;
	ld.shared.f32 	%f104, [%r161];
	mul.f32 	%f105, %f96, %f104;
	fma.rn.f32 	%f106, %f89, %f95, %f105;
	st.shared.f32 	[%r161], %f106;
	bar.sync 	0;
	ld.shared.f32 	%f107, [%r15];
	ld.global.u32 	%r162, [%rd1+20];
	mov.b32 	%r163, 1;
	shl.b32 	%r164, %r163, %r162;
	ld.global.u32 	%r165, [%rd1+16];
	shl.b32 	%r166, %r163, %r165;
	or.b32  	%r167, %r166, %r164;
	not.b32 	%r168, %r167;
	and.b32  	%r169, %r14, %r168;
	mul.wide.s32 	%rd17, %r169, 4;
	add.s64 	%rd18, %rd16, %rd17;
	st.global.f32 	[%rd18], %f107;
	ld.shared.f32 	%f108, [%r15+64];
	ld.global.u32 	%r170, [%rd1+20];
	shl.b32 	%r171, %r163, %r170;
	not.b32 	%r172, %r171;
	and.b32  	%r173, %r14, %r172;
	ld.global.u32 	%r174, [%rd1+16];
	shl.b32 	%r175, %r163, %r174;
	or.b32  	%r176, %r173, %r175;
	mul.wide.s32 	%rd19, %r176, 4;
	add.s64 	%rd20, %rd16, %rd19;
	st.global.f32 	[%rd20], %f108;
	ld.shared.f32 	%f109, [%r15+128];
	ld.global.u32 	%r177, [%rd1+20];
	shl.b32 	%r178, %r163, %r177;
	ld.global.u32 	%r179, [%rd1+16];
	shl.b32 	%r180, %r163, %r179;
	not.b32 	%r181, %r180;
	and.b32  	%r182, %r178, %r181;
	or.b32  	%r183, %r182, %r14;
	mul.wide.s32 	%rd21, %r183, 4;
	add.s64 	%rd22, %rd16, %rd21;
	st.global.f32 	[%rd22], %f109;
	ld.shared.f32 	%f110, [%r15+192];
	ld.global.u32 	%r184, [%rd1+20];
	shl.b32 	%r185, %r163, %r184;
	ld.global.u32 	%r186, [%rd1+16];
	shl.b32 	%r187, %r163, %r186;
	or.b32  	%r188, %r185, %r187;
	or.b32  	%r189, %r188, %r14;
	mul.wide.s32 	%rd23, %r189, 4;
	add.s64 	%rd24, %rd16, %rd23;
	st.global.f32 	[%rd24], %f110;
$L__BB0_16:
	ret;

}


// ===== COMPILED SASS (sm_100) =====

	.target	sm_100

	.elftype	@"ET_EXEC"


//--------------------- .note.nv.tkinfo           --------------------------
	.section	.note.nv.tkinfo,"",@"SHT_NOTE"
	.sectionflags	@"SHF_NOTE_NV_TKINFO"
	.tkinfo
        /*0018*/ 	.word	0x00000002
        /*0030*/ 	.string	""
        /*0030*/ 	.string	"ptxas"
        /*0030*/ 	.string	"Cuda compilation tools, release 13.0, V13.0.88"
        /*0030*/ 	.string	"Build cuda_13.0.r13.0/compiler.36424714_0"
        /*0030*/ 	.string	"-arch sm_100 -m 64 "



//--------------------- .note.nv.cuinfo           --------------------------
	.section	.note.nv.cuinfo,"",@"SHT_NOTE"
	.sectionflags	@"SHF_NOTE_NV_CUINFO"
        /*0018*/ 	.short	0x0002
        /*001a*/ 	.short	0x0064
        /*001c*/ 	.short	0x0082
	.zero		2


//--------------------- .nv.info                  --------------------------
	.section	.nv.info,"",@"SHT_CUDA_INFO"
	.align	4


	//----- nvinfo : EIATTR_REGCOUNT
	.align		4
        /*0000*/ 	.byte	0x04, 0x2f
        /*0002*/ 	.short	(.L_1 - .L_0)
	.align		4
.L_0:
        /*0004*/ 	.word	index@(_Z7quamsimPKfS0_PfPKii)
        /*0008*/ 	.word	0x0000001b


	//----- nvinfo : EIATTR_FRAME_SIZE
	.align		4
.L_1:
        /*000c*/ 	.byte	0x04, 0x11
        /*000e*/ 	.short	(.L_3 - .L_2)
	.align		4
.L_2:
        /*0010*/ 	.word	index@(_Z7quamsimPKfS0_PfPKii)
        /*0014*/ 	.word	0x00000000


	//----- nvinfo : EIATTR_MIN_STACK_SIZE
	.align		4
.L_3:
        /*0018*/ 	.byte	0x04, 0x12
        /*001a*/ 	.short	(.L_5 - .L_4)
	.align		4
.L_4:
        /*001c*/ 	.word	index@(_Z7quamsimPKfS0_PfPKii)
        /*0020*/ 	.word	0x00000000
.L_5:


//--------------------- .nv.compat                --------------------------
	.section	.nv.compat,"",@"SHT_CUDA_COMPAT_INFO"
	.align	4
        /*0000*/ 	.byte	0x02, 0x09, 0x00, 0x00, 0x02, 0x02, 0x01, 0x00, 0x02, 0x05, 0x05, 0x00, 0x03, 0x07, 0x01, 0x01
        /*0010*/ 	.byte	0x02, 0x03, 0x00, 0x00, 0x02, 0x06, 0x01, 0x00, 0x04, 0x0b, 0x08, 0x00, 0x09, 0x00, 0x00, 0x00
        /*0020*/ 	.byte	0x00, 0x00, 0x00, 0x00


//--------------------- .nv.info._Z7quamsimPKfS0_PfPKii --------------------------
	.section	.nv.info._Z7quamsimPKfS0_PfPKii,"",@"SHT_CUDA_INFO"
	.sectionflags	@""
	.align	4


	//----- nvinfo : EIATTR_CUDA_API_VERSION
	.align		4
        /*0000*/ 	.byte	0x04, 0x37
        /*0002*/ 	.short	(.L_7 - .L_6)
.L_6:
        /*0004*/ 	.word	0x00000082


	//----- nvinfo : EIATTR_KPARAM_INFO
	.align		4
.L_7:
        /*0008*/ 	.byte	0x04, 0x17
        /*000a*/ 	.short	(.L_9 - .L_8)
.L_8:
        /*000c*/ 	.word	0x00000000
        /*0010*/ 	.short	0x0004
        /*0012*/ 	.short	0x0020
        /*0014*/ 	.byte	0x00, 0xf0, 0x11, 0x00


	//----- nvinfo : EIATTR_KPARAM_INFO
	.align		4
.L_9:
        /*0018*/ 	.byte	0x04, 0x17
        /*001a*/ 	.short	(.L_11 - .L_10)
.L_10:
        /*001c*/ 	.word	0x00000000
        /*0020*/ 	.short	0x0003
        /*0022*/ 	.short	0x0018
        /*0024*/ 	.byte	0x00, 0xf5, 0x21, 0x00


	//----- nvinfo : EIATTR_KPARAM_INFO
	.align		4
.L_11:
        /*0028*/ 	.byte	0x04, 0x17
        /*002a*/ 	.short	(.L_13 - .L_12)
.L_12:
        /*002c*/ 	.word	0x00000000
        /*0030*/ 	.short	0x0002
        /*0032*/ 	.short	0x0010
        /*0034*/ 	.byte	0x00, 0xf5, 0x21, 0x00


	//----- nvinfo : EIATTR_KPARAM_INFO
	.align		4
.L_13:
        /*0038*/ 	.byte	0x04, 0x17
        /*003a*/ 	.short	(.L_15 - .L_14)
.L_14:
        /*003c*/ 	.word	0x00000000
        /*0040*/ 	.short	0x0001
        /*0042*/ 	.short	0x0008
        /*0044*/ 	.byte	0x00, 0xf5, 0x21, 0x00


	//----- nvinfo : EIATTR_KPARAM_INFO
	.align		4
.L_15:
        /*0048*/ 	.byte	0x04, 0x17
        /*004a*/ 	.short	(.L_17 - .L_16)
.L_16:
        /*004c*/ 	.word	0x00000000
        /*0050*/ 	.short	0x0000
        /*0052*/ 	.short	0x0000
        /*0054*/ 	.byte	0x00, 0xf5, 0x21, 0x00


	//----- nvinfo : EIATTR_SPARSE_MMA_MASK
	.align		4
.L_17:
        /*0058*/ 	.byte	0x03, 0x50
        /*005a*/ 	.short	0x0000


	//----- nvinfo : EIATTR_MAXREG_COUNT
	.align		4
        /*005c*/ 	.byte	0x03, 0x1b
        /*005e*/ 	.short	0x00ff


	//----- nvinfo : EIATTR_NUM_BARRIERS
	.align		4
        /*0060*/ 	.byte	0x02, 0x4c
        /*0062*/ 	.byte	0x01
	.zero		1


	//----- nvinfo : EIATTR_MERCURY_ISA_VERSION
	.align		4
        /*0064*/ 	.byte	0x03, 0x5f
        /*0066*/ 	.short	0x0101


	//----- nvinfo : EIATTR_VRC_CTA_INIT_COUNT
	.align		4
        /*0068*/ 	.byte	0x02, 0x4a
	.zero		1
	.zero		1


	//----- nvinfo : EIATTR_EXIT_INSTR_OFFSETS
	.align		4
        /*006c*/ 	.byte	0x04, 0x1c
        /*006e*/ 	.short	(.L_19 - .L_18)


	//   ....[0]....
.L_18:
        /*0070*/ 	.word	0x00000330


	//   ....[1]....
        /*0074*/ 	.word	0x000006d0


	//   ....[2]....
        /*0078*/ 	.word	0x00001320


	//----- nvinfo : EIATTR_CRS_STACK_SIZE
	.align		4
.L_19:
        /*007c*/ 	.byte	0x04, 0x1e
        /*007e*/ 	.short	(.L_21 - .L_20)
.L_20:
        /*0080*/ 	.word	0x00000000


	//----- nvinfo : EIATTR_CBANK_PARAM_SIZE
	.align		4
.L_21:
        /*0084*/ 	.byte	0x03, 0x19
        /*0086*/ 	.short	0x0024


	//----- nvinfo : EIATTR_PARAM_CBANK
	.align		4
        /*0088*/ 	.byte	0x04, 0x0a
        /*008a*/ 	.short	(.L_23 - .L_22)
	.align		4
.L_22:
        /*008c*/ 	.word	index@(.nv.constant0._Z7quamsimPKfS0_PfPKii)
        /*0090*/ 	.short	0x0380
        /*0092*/ 	.short	0x0024


	//----- nvinfo : EIATTR_SW_WAR
	.align		4
.L_23:
        /*0094*/ 	.byte	0x04, 0x36
        /*0096*/ 	.short	(.L_25 - .L_24)
.L_24:
        /*0098*/ 	.word	0x00000008
.L_25:


//--------------------- .nv.callgraph             --------------------------
	.section	.nv.callgraph,"",@"SHT_CUDA_CALLGRAPH"
	.align	4
	.sectionentsize	8
	.align		4
        /*0000*/ 	.word	0x00000000
	.align		4
        /*0004*/ 	.word	0xffffffff
	.align		4
        /*0008*/ 	.word	0x00000000
	.align		4
        /*000c*/ 	.word	0xfffffffe
	.align		4
        /*0010*/ 	.word	0x00000000
	.align		4
        /*0014*/ 	.word	0xfffffffd
	.align		4
        /*0018*/ 	.word	0x00000000
	.align		4
        /*001c*/ 	.word	0xfffffffc


//--------------------- .text._Z7quamsimPKfS0_PfPKii --------------------------
	.section	.text._Z7quamsimPKfS0_PfPKii,"ax",@progbits
	.align	128
        .global         _Z7quamsimPKfS0_PfPKii
        .type           _Z7quamsimPKfS0_PfPKii,@function
        .size           _Z7quamsimPKfS0_PfPKii,(.L_x_3 - _Z7quamsimPKfS0_PfPKii)
        .other          _Z7quamsimPKfS0_PfPKii,@"STO_CUDA_ENTRY STV_DEFAULT"
_Z7quamsimPKfS0_PfPKii:
.text._Z7quamsimPKfS0_PfPKii:
[----:B------:R-:W-:Y:S01]  /*0000*/  LDC R1, c[0x0][0x37c] ;  /* 0x0000df00ff017b82 */ /* 0x000fe20000000800 */
[----:B------:R-:W0:Y:S01]  /*0010*/  S2R R0, SR_TID.X ;  /* 0x0000000000007919 */ /* 0x000e220000002100 */
[----:B------:R-:W1:Y:S01]  /*0020*/  LDCU.64 UR6, c[0x0][0x358] ;  /* 0x00006b00ff0677ac */ /* 0x000e620008000a00 */
[----:B------:R-:W-:Y:S01]  /*0030*/  BSSY.RECONVERGENT B0, `(.L_x_0) ;  /* 0x000002f000007945 */ /* 0x000fe20003800200 */
[----:B------:R-:W2:Y:S01]  /*0040*/  S2R R5, SR_CTAID.X ;  /* 0x0000000000057919 */ /* 0x000ea20000002500 */
[C---:B0-----:R-:W-:Y:S02]  /*0050*/  ISETP.NE.AND P0, PT, R0.reuse, RZ, PT ;  /* 0x000000ff0000720c */ /* 0x041fe40003f05270 */
[----:B------:R-:W-:-:S11]  /*0060*/  ISETP.GT.U32.AND P1, PT, R0, 0xf, PT ;  /* 0x0000000f0000780c */ /* 0x000fd60003f24070 */
[----:B-12---:R-:W-:Y:S05]  /*0070*/  @P0 BRA `(.L_x_1) ;  /* 0x0000000000a80947 */ /* 0x006fea0003800000 */
[----:B------:R-:W0:Y:S02]  /*0080*/  LDC.64 R6, c[0x0][0x398] ;  /* 0x0000e600ff067b82 */ /* 0x000e240000000a00 */
[----:B0-----:R-:W2:Y:S04]  /*0090*/  LDG.E R8, desc[UR6][R6.64] ;  /* 0x0000000606087981 */ /* 0x001ea8000c1e1900 */
[----:B------:R-:W3:Y:S04]  /*00a0*/  LDG.E R11, desc[UR6][R6.64+0x4] ;  /* 0x00000406060b7981 */ /* 0x000ee8000c1e1900 */
[----:B------:R-:W4:Y:S04]  /*00b0*/  LDG.E R12, desc[UR6][R6.64+0x8] ;  /* 0x00000806060c7981 */ /* 0x000f28000c1e1900 */
[----:B------:R-:W5:Y:S04]  /*00c0*/  LDG.E R13, desc[UR6][R6.64+0xc] ;  /* 0x00000c06060d7981 */ /* 0x000f68000c1e1900 */
[----:B------:R-:W5:Y:S04]  /*00d0*/  LDG.E R2, desc[UR6][R6.64+0x10] ;  /* 0x0000100606027981 */ /* 0x000f68000c1e1900 */
[----:B------:R4:W5:Y:S01]  /*00e0*/  LDG.E R4, desc[UR6][R6.64+0x14] ;  /* 0x0000140606047981 */ /* 0x000962000c1e1900 */
[----:B------:R-:W-:Y:S01]  /*00f0*/  IMAD.MOV.U32 R3, RZ, RZ, -0x1 ;  /* 0xffffffffff037424 */ /* 0x000fe200078e00ff */
[----:B------:R-:W0:Y:S01]  /*0100*/  S2UR UR5, SR_CgaCtaId ;  /* 0x00000000000579c3 */ /* 0x000e220000008800 */
[----:B------:R-:W-:-:S02]  /*0110*/  UMOV UR4, 0x400 ;  /* 0x0000040000047882 */ /* 0x000fc40000000000 */
[----:B0-----:R-:W-:Y:S01]  /*0120*/  ULEA UR4, UR5, UR4, 0x18 ;  /* 0x0000000405047291 */ /* 0x001fe2000f8ec0ff */
[----:B--2---:R-:W-:Y:S01]  /*0130*/  VIADD R10, R8, 0x1 ;  /* 0x00000001080a7836 */ /* 0x004fe20000000000 */
[-C--:B------:R-:W-:Y:S02]  /*0140*/  SHF.R.U32.HI R9, RZ, R8.reuse, R5 ;  /* 0x00000008ff097219 */ /* 0x080fe40000011605 */
[----:B------:R-:W-:Y:S02]  /*0150*/  SHF.L.U32 R8, R3, R8, RZ ;  /* 0x0000000803087219 */ /* 0x000fe400000006ff */
[----:B------:R-:W-:Y:S01]  /*0160*/  SHF.L.U32 R10, R9, R10, RZ ;  /* 0x0000000a090a7219 */ /* 0x000fe200000006ff */
[----:B----4-:R-:W-:-:S03]  /*0170*/  VIADD R7, R12, 0x1 ;  /* 0x000000010c077836 */ /* 0x010fc60000000000 */
[----:B------:R-:W-:Y:S01]  /*0180*/  LOP3.LUT R8, R10, R5, R8, 0xf4, !PT ;  /* 0x000000050a087212 */ /* 0x000fe200078ef408 */
[----:B---3--:R-:W-:-:S03]  /*0190*/  VIADD R10, R11, 0x1 ;  /* 0x000000010b0a7836 */ /* 0x008fc60000000000 */
[-C--:B------:R-:W-:Y:S02]  /*01a0*/  SHF.R.S32.HI R9, RZ, R11.reuse, R8 ;  /* 0x0000000bff097219 */ /* 0x080fe40000011408 */
[----:B------:R-:W-:Y:S02]  /*01b0*/  SHF.L.U32 R11, R3, R11, RZ ;  /* 0x0000000b030b7219 */ /* 0x000fe400000006ff */
[----:B------:R-:W-:-:S04]  /*01c0*/  SHF.L.U32 R9, R9, R10, RZ ;  /* 0x0000000a09097219 */ /* 0x000fc800000006ff */
[----:B------:R-:W-:Y:S01]  /*01d0*/  LOP3.LUT R9, R9, R8, R11, 0xf4, !PT ;  /* 0x0000000809097212 */ /* 0x000fe200078ef40b */
[----:B-----5:R-:W-:-:S03]  /*01e0*/  VIADD R8, R13, 0x1 ;  /* 0x000000010d087836 */ /* 0x020fc60000000000 */
[-C--:B------:R-:W-:Y:S02]  /*01f0*/  SHF.R.S32.HI R6, RZ, R12.reuse, R9 ;  /* 0x0000000cff067219 */ /* 0x080fe40000011409 */
[----:B------:R-:W-:Y:S02]  /*0200*/  SHF.L.U32 R12, R3, R12, RZ ;  /* 0x0000000c030c7219 */ /* 0x000fe400000006ff */
[----:B------:R-:W-:-:S04]  /*0210*/  SHF.L.U32 R6, R6, R7, RZ ;  /* 0x0000000706067219 */ /* 0x000fc800000006ff */
[----:B------:R-:W-:Y:S01]  /*0220*/  LOP3.LUT R6, R6, R9, R12, 0xf4, !PT ;  /* 0x0000000906067212 */ /* 0x000fe200078ef40c */
[----:B------:R-:W-:-:S03]  /*0230*/  VIADD R9, R2, 0x1 ;  /* 0x0000000102097836 */ /* 0x000fc60000000000 */
[-C--:B------:R-:W-:Y:S02]  /*0240*/  SHF.R.S32.HI R7, RZ, R13.reuse, R6 ;  /* 0x0000000dff077219 */ /* 0x080fe40000011406 */
[----:B------:R-:W-:Y:S02]  /*0250*/  SHF.L.U32 R13, R3, R13, RZ ;  /* 0x0000000d030d7219 */ /* 0x000fe400000006ff */
[----:B------:R-:W-:-:S04]  /*0260*/  SHF.L.U32 R7, R7, R8, RZ ;  /* 0x0000000807077219 */ /* 0x000fc800000006ff */
[----:B------:R-:W-:-:S04]  /*0270*/  LOP3.LUT R7, R7, R6, R13, 0xf4, !PT ;  /* 0x0000000607077212 */ /* 0x000fc800078ef40d */
[-C--:B------:R-:W-:Y:S02]  /*0280*/  SHF.R.S32.HI R6, RZ, R2.reuse, R7 ;  /* 0x00000002ff067219 */ /* 0x080fe40000011407 */
[C---:B------:R-:W-:Y:S02]  /*0290*/  SHF.L.U32 R2, R3.reuse, R2, RZ ;  /* 0x0000000203027219 */ /* 0x040fe400000006ff */
[----:B------:R-:W-:Y:S01]  /*02a0*/  SHF.L.U32 R6, R6, R9, RZ ;  /* 0x0000000906067219 */ /* 0x000fe200000006ff */
[----:B------:R-:W-:Y:S01]  /*02b0*/  VIADD R9, R4, 0x1 ;  /* 0x0000000104097836 */ /* 0x000fe20000000000 */
[----:B------:R-:W-:Y:S02]  /*02c0*/  SHF.L.U32 R3, R3, R4, RZ ;  /* 0x0000000403037219 */ /* 0x000fe400000006ff */
[----:B------:R-:W-:-:S04]  /*02d0*/  LOP3.LUT R7, R6, R7, R2, 0xf4, !PT ;  /* 0x0000000706077212 */ /* 0x000fc800078ef402 */
[----:B------:R-:W-:-:S04]  /*02e0*/  SHF.R.S32.HI R2, RZ, R4, R7 ;  /* 0x00000004ff027219 */ /* 0x000fc80000011407 */
[----:B------:R-:W-:-:S04]  /*02f0*/  SHF.L.U32 R2, R2, R9, RZ ;  /* 0x0000000902027219 */ /* 0x000fc800000006ff */
[----:B------:R-:W-:-:S05]  /*0300*/  LOP3.LUT R2, R2, R7, R3, 0xf4, !PT ;  /* 0x0000000702027212 */ /* 0x000fca00078ef403 */
[----:B------:R0:W-:Y:S02]  /*0310*/  STS [UR4], R2 ;  /* 0x00000002ff007988 */ /* 0x0001e40008000804 */
.L_x_1:
[----:B------:R-:W-:Y:S05]  /*0320*/  BSYNC.RECONVERGENT B0 ;  /* 0x0000000000007941 */ /* 0x000fea0003800200 */
.L_x_0:
[----:B------:R-:W-:Y:S05]  /*0330*/  @P1 EXIT ;  /* 0x000000000000194d */ /* 0x000fea0003800000 */
[----:B0-----:R-:W0:Y:S08]  /*0340*/  LDC.64 R2, c[0x0][0x398] ;  /* 0x0000e600ff027b82 */ /* 0x001e300000000a00 */
[----:B------:R-:W-:Y:S01]  /*0350*/  BAR.SYNC.DEFER_BLOCKING 0x0 ;  /* 0x0000000000007b1d */ /* 0x000fe20000010000 */
[----:B------:R-:W-:-:S04]  /*0360*/  LOP3.LUT R4, R0, 0x1, RZ, 0xc0, !PT ;  /* 0x0000000100047812 */ /* 0x000fc800078ec0ff */
[----:B------:R-:W-:-:S03]  /*0370*/  ISETP.NE.U32.AND P0, PT, R4, 0x1, PT ;  /* 0x000000010400780c */ /* 0x000fc60003f05070 */
[----:B------:R-:W1:Y:S01]  /*0380*/  S2UR UR5, SR_CgaCtaId ;  /* 0x00000000000579c3 */ /* 0x000e620000008800 */
[----:B------:R-:W-:Y:S01]  /*0390*/  UMOV UR4, 0x400 ;  /* 0x0000040000047882 */ /* 0x000fe20000000000 */
[----:B------:R-:W-:Y:S01]  /*03a0*/  IMAD.MOV.U32 R6, RZ, RZ, 0x1 ;  /* 0x00000001ff067424 */ /* 0x000fe200078e00ff */
[----:B------:R-:W2:Y:S07]  /*03b0*/  LDCU UR9, c[0x0][0x3a0] ;  /* 0x00007400ff0977ac */ /* 0x000eae0008000800 */
[----:B0-----:R-:W3:Y:S04]  /*03c0*/  @!P0 LDG.E R7, desc[UR6][R2.64] ;  /* 0x0000000602078981 */ /* 0x001ee8000c1e1900 */
[----:B------:R-:W4:Y:S04]  /*03d0*/  LDG.E R9, desc[UR6][R2.64+0x4] ;  /* 0x0000040602097981 */ /* 0x000f28000c1e1900 */
[----:B------:R-:W5:Y:S04]  /*03e0*/  LDG.E R11, desc[UR6][R2.64+0x8] ;  /* 0x00000806020b7981 */ /* 0x000f68000c1e1900 */
[----:B------:R-:W2:Y:S04]  /*03f0*/  LDG.E R13, desc[UR6][R2.64+0xc] ;  /* 0x00000c06020d7981 */ /* 0x000ea8000c1e1900 */
[----:B------:R-:W2:Y:S04]  /*0400*/  LDG.E R15, desc[UR6][R2.64+0x14] ;  /* 0x00001406020f7981 */ /* 0x000ea8000c1e1900 */
[----:B------:R-:W2:Y:S01]  /*0410*/  LDG.E R17, desc[UR6][R2.64+0x10] ;  /* 0x0000100602117981 */ /* 0x000ea2000c1e1900 */
[----:B-1----:R-:W-:Y:S01]  /*0420*/  ULEA UR8, UR5, UR4, 0x18 ;  /* 0x0000000405087291 */ /* 0x002fe2000f8ec0ff */
[----:B------:R-:W-:Y:S01]  /*0430*/  R2P PR, R0, 0x6 ;  /* 0x0000000600007804 */ /* 0x000fe20000000000 */
[----:B------:R-:W-:-:S07]  /*0440*/  IMAD.MOV.U32 R4, RZ, RZ, RZ ;  /* 0x000000ffff047224 */ /* 0x000fce00078e00ff */
[----:B------:R-:W0:Y:S01]  /*0450*/  LDS R12, [UR8] ;  /* 0x00000008ff0c7984 */ /* 0x000e220008000800 */
[----:B---3--:R-:W-:Y:S02]  /*0460*/  @!P0 SHF.L.U32 R4, R6, R7, RZ ;  /* 0x0000000706048219 */ /* 0x008fe400000006ff */
[----:B------:R-:W-:Y:S02]  /*0470*/  ISETP.GE.U32.AND P0, PT, R0, 0x8, PT ;  /* 0x000000080000780c */ /* 0x000fe40003f06070 */
[----:B----4-:R-:W-:-:S04]  /*0480*/  SHF.L.U32 R9, R6, R9, RZ ;  /* 0x0000000906097219 */ /* 0x010fc800000006ff */
[----:B------:R-:W-:Y:S02]  /*0490*/  @P1 LOP3.LUT R7, R9, R4, RZ, 0xfc, !PT ;  /* 0x0000000409071212 */ /* 0x000fe400078efcff */
[----:B------:R-:W-:Y:S02]  /*04a0*/  @!P1 LOP3.LUT R7, R4, R9, RZ, 0x30, !PT ;  /* 0x0000000904079212 */ /* 0x000fe400078e30ff */
[C---:B-----5:R-:W-:Y:S01]  /*04b0*/  SHF.L.U32 R4, R6.reuse, R11, RZ ;  /* 0x0000000b06047219 */ /* 0x060fe200000006ff */
[----:B------:R-:W1:Y:S01]  /*04c0*/  LDC.64 R8, c[0x0][0x388] ;  /* 0x0000e200ff087b82 */ /* 0x000e620000000a00 */
[----:B--2---:R-:W-:Y:S02]  /*04d0*/  SHF.L.U32 R13, R6, R13, RZ ;  /* 0x0000000d060d7219 */ /* 0x004fe400000006ff */
[----:B------:R-:W-:Y:S02]  /*04e0*/  @P2 LOP3.LUT R10, R4, R7, RZ, 0xfc, !PT ;  /* 0x00000007040a2212 */ /* 0x000fe400078efcff */
[----:B------:R-:W-:-:S02]  /*04f0*/  @!P2 LOP3.LUT R10, R7, R4, RZ, 0x30, !PT ;  /* 0x00000004070aa212 */ /* 0x000fc400078e30ff */
[----:B------:R-:W-:Y:S02]  /*0500*/  SHF.L.U32 R4, R6, R15, RZ ;  /* 0x0000000f06047219 */ /* 0x000fe400000006ff */
[----:B------:R-:W-:Y:S02]  /*0510*/  @P0 LOP3.LUT R7, R13, R10, RZ, 0xfc, !PT ;  /* 0x0000000a0d070212 */ /* 0x000fe400078efcff */
[----:B------:R-:W-:Y:S02]  /*0520*/  @!P0 LOP3.LUT R7, R10, R13, RZ, 0x30, !PT ;  /* 0x0000000d0a078212 */ /* 0x000fe400078e30ff */
[----:B------:R-:W-:Y:S02]  /*0530*/  SHF.L.U32 R17, R6, R17, RZ ;  /* 0x0000001106117219 */ /* 0x000fe400000006ff */
[----:B0-----:R-:W-:-:S04]  /*0540*/  LOP3.LUT R7, R12, R7, RZ, 0xfc, !PT ;  /* 0x000000070c077212 */ /* 0x001fc800078efcff */
[--C-:B------:R-:W-:Y:S02]  /*0550*/  LOP3.LUT R11, R7, R17, R4.reuse, 0x10, !PT ;  /* 0x00000011070b7212 */ /* 0x100fe400078e1004 */
[----:B------:R-:W-:Y:S02]  /*0560*/  LOP3.LUT R13, R17, R7, R4, 0xf4, !PT ;  /* 0x00000007110d7212 */ /* 0x000fe400078ef404 */
[----:B------:R-:W-:Y:S01]  /*0570*/  LOP3.LUT R15, R7, R4, R17, 0xf4, !PT ;  /* 0x00000004070f7212 */ /* 0x000fe200078ef411 */
[----:B-1----:R-:W-:Y:S01]  /*0580*/  IMAD.WIDE R10, R11, 0x4, R8 ;  /* 0x000000040b0a7825 */ /* 0x002fe200078e0208 */
[----:B------:R-:W-:-:S03]  /*0590*/  LOP3.LUT R17, R7, R17, R4, 0xfe, !PT ;  /* 0x0000001107117212 */ /* 0x000fc600078efe04 */
[--C-:B------:R-:W-:Y:S02]  /*05a0*/  IMAD.WIDE R12, R13, 0x4, R8.reuse ;  /* 0x000000040d0c7825 */ /* 0x100fe400078e0208 */
[----:B------:R-:W2:Y:S02]  /*05b0*/  LDG.E R11, desc[UR6][R10.64] ;  /* 0x000000060a0b7981 */ /* 0x000ea4000c1e1900 */
[--C-:B------:R-:W-:Y:S02]  /*05c0*/  IMAD.WIDE R14, R15, 0x4, R8.reuse ;  /* 0x000000040f0e7825 */ /* 0x100fe400078e0208 */
[----:B------:R-:W3:Y:S02]  /*05d0*/  LDG.E R13, desc[UR6][R12.64] ;  /* 0x000000060c0d7981 */ /* 0x000ee4000c1e1900 */
[----:B------:R-:W-:Y:S02]  /*05e0*/  IMAD.WIDE R16, R17, 0x4, R8 ;  /* 0x0000000411107825 */ /* 0x000fe400078e0208 */
[----:B------:R-:W4:Y:S04]  /*05f0*/  LDG.E R15, desc[UR6][R14.64] ;  /* 0x000000060e0f7981 */ /* 0x000f28000c1e1900 */
[----:B------:R-:W5:Y:S01]  /*0600*/  LDG.E R17, desc[UR6][R16.64] ;  /* 0x0000000610117981 */ /* 0x000f62000c1e1900 */
[----:B------:R-:W-:Y:S01]  /*0610*/  UIADD3 UR4, UPT, UPT, UR4, 0x4, URZ ;  /* 0x0000000404047890 */ /* 0x000fe2000fffe0ff */
[----:B------:R-:W0:Y:S03]  /*0620*/  LDCU UR8, c[0x0][0x360] ;  /* 0x00006c00ff0877ac */ /* 0x000e260008000800 */
[----:B------:R-:W-:Y:S01]  /*0630*/  ULEA UR4, UR5, UR4, 0x18 ;  /* 0x0000000405047291 */ /* 0x000fe2000f8ec0ff */
[----:B------:R-:W-:-:S02]  /*0640*/  IMAD.SHL.U32 R8, R0, 0x4, RZ ;  /* 0x0000000400087824 */ /* 0x000fc400078e00ff */
[----:B0-----:R-:W-:-:S05]  /*0650*/  IMAD R5, R5, UR8, R0 ;  /* 0x0000000805057c24 */ /* 0x001fca000f8e0200 */
[----:B------:R-:W-:Y:S01]  /*0660*/  ISETP.GE.AND P0, PT, R5, UR9, PT ;  /* 0x0000000905007c0c */ /* 0x000fe2000bf06270 */
[----:B------:R-:W-:Y:S01]  /*0670*/  VIADD R9, R8, UR4 ;  /* 0x0000000408097c36 */ /* 0x000fe20008000000 */
[----:B--2---:R0:W-:Y:S04]  /*0680*/  STS [R8+UR4], R11 ;  /* 0x0000000b08007988 */ /* 0x0041e80008000804 */
[----:B---3--:R0:W-:Y:S04]  /*0690*/  STS [R8+UR4+0x40], R13 ;  /* 0x0000400d08007988 */ /* 0x0081e80008000804 */
[----:B----4-:R0:W-:Y:S04]  /*06a0*/  STS [R8+UR4+0x80], R15 ;  /* 0x0000800f08007988 */ /* 0x0101e80008000804 */
[----:B-----5:R0:W-:Y:S01]  /*06b0*/  STS [R8+UR4+0xc0], R17 ;  /* 0x0000c01108007988 */ /* 0x0201e20008000804 */
[----:B------:R-:W-:Y:S06]  /*06c0*/  BAR.SYNC.DEFER_BLOCKING 0x0 ;  /* 0x0000000000007b1d */ /* 0x000fec0000010000 */
[----:B------:R-:W-:Y:S05]  /*06d0*/  @P0 EXIT ;  /* 0x000000000000094d */ /* 0x000fea0003800000 */
[----:B------:R-:W0:Y:S02]  /*06e0*/  LDC.64 R4, c[0x0][0x380] ;  /* 0x0000e000ff047b82 */ /* 0x000e240000000a00 */
[----:B0-----:R-:W2:Y:S04]  /*06f0*/  LDG.E R13, desc[UR6][R4.64+0x4] ;  /* 0x00000406040d7981 */ /* 0x001ea8000c1e1900 */
[----:B------:R-:W3:Y:S04]  /*0700*/  LDG.E R15, desc[UR6][R4.64+0xc] ;  /* 0x00000c06040f7981 */ /* 0x000ee8000c1e1900 */
[----:B------:R-:W4:Y:S04]  /*0710*/  LDG.E R12, desc[UR6][R4.64] ;  /* 0x00000006040c7981 */ /* 0x000f28000c1e1900 */
[----:B------:R-:W5:Y:S01]  /*0720*/  LDG.E R18, desc[UR6][R4.64+0x8] ;  /* 0x0000080604127981 */ /* 0x000f62000c1e1900 */
[C---:B------:R-:W-:Y:S01]  /*0730*/  LEA R10, R0.reuse, UR4, 0x4 ;  /* 0x00000004000a7c11 */ /* 0x040fe2000f8e20ff */
[----:B------:R-:W-:-:S04]  /*0740*/  IMAD R9, R0, 0xc, R9 ;  /* 0x0000000c00097824 */ /* 0x000fc800078e0209 */
[----:B------:R-:W2:Y:S04]  /*0750*/  LDS R14, [R10+0x4] ;  /* 0x000004000a0e7984 */ /* 0x000ea80000000800 */
[----:B------:R-:W4:Y:S01]  /*0760*/  LDS R11, [R9] ;  /* 0x00000000090b7984 */ /* 0x000f220000000800 */
[----:B--2---:R-:W-:Y:S01]  /*0770*/  FMUL R16, R13, R14 ;  /* 0x0000000e0d107220 */ /* 0x004fe20000400000 */
[----:B---3--:R-:W-:-:S03]  /*0780*/  FMUL R17, R14, R15 ;  /* 0x0000000f0e117220 */ /* 0x008fc60000400000 */
[C---:B----4-:R-:W-:Y:S01]  /*0790*/  FFMA R16, R11.reuse, R12, R16 ;  /* 0x0000000c0b107223 */ /* 0x050fe20000000010 */
[----:B-----5:R-:W-:-:S04]  /*07a0*/  FFMA R17, R11, R18, R17 ;  /* 0x000000120b117223 */ /* 0x020fc80000000011 */
[----:B------:R-:W-:Y:S04]  /*07b0*/  STS [R9], R16 ;  /* 0x0000001009007388 */ /* 0x000fe80000000800 */
[----:B------:R-:W0:Y:S04]  /*07c0*/  LDS R14, [R10+0xc] ;  /* 0x00000c000a0e7984 */ /* 0x000e280000000800 */
[----:B------:R-:W-:Y:S04]  /*07d0*/  LDS R11, [R9+0x8] ;  /* 0x00000800090b7984 */ /* 0x000fe80000000800 */
[----:B------:R-:W-:Y:S04]  /*07e0*/  STS [R10+0x4], R17 ;  /* 0x000004110a007388 */ /* 0x000fe80000000800 */
[----:B------:R-:W1:Y:S01]  /*07f0*/  LDS R19, [R9+0x8] ;  /* 0x0000080009137984 */ /* 0x000e620000000800 */
[----:B0-----:R-:W-:-:S04]  /*0800*/  FMUL R13, R13, R14 ;  /* 0x0000000e0d0d7220 */ /* 0x001fc80000400000 */
[----:B-1----:R-:W-:-:S05]  /*0810*/  FFMA R12, R12, R19, R13 ;  /* 0x000000130c0c7223 */ /* 0x002fca000000000d */
[----:B------:R-:W-:Y:S04]  /*0820*/  STS [R9+0x8], R12 ;  /* 0x0000080c09007388 */ /* 0x000fe80000000800 */
[----:B------:R-:W0:Y:S02]  /*0830*/  LDS R14, [R10+0xc] ;  /* 0x00000c000a0e7984 */ /* 0x000e240000000800 */
[----:B0-----:R-:W-:-:S04]  /*0840*/  FMUL R14, R15, R14 ;  /* 0x0000000e0f0e7220 */ /* 0x001fc80000400000 */
[----:B------:R-:W-:-:S05]  /*0850*/  FFMA R13, R11, R18, R14 ;  /* 0x000000120b0d7223 */ /* 0x000fca000000000e */
[----:B------:R-:W-:Y:S01]  /*0860*/  STS [R10+0xc], R13 ;  /* 0x00000c0d0a007388 */ /* 0x000fe20000000800 */
[----:B------:R-:W-:Y:S06]  /*0870*/  BAR.SYNC.DEFER_BLOCKING 0x0 ;  /* 0x0000000000007b1d */ /* 0x000fec0000010000 */
[----:B------:R-:W2:Y:S04]  /*0880*/  LDG.E R14, desc[UR6][R4.64+0x14] ;  /* 0x00001406040e7981 */ /* 0x000ea8000c1e1900 */
[----:B------:R-:W3:Y:S04]  /*0890*/  LDG.E R18, desc[UR6][R4.64+0x1c] ;  /* 0x00001c0604127981 */ /* 0x000ee8000c1e1900 */
[----:B------:R-:W4:Y:S04]  /*08a0*/  LDG.E R15, desc[UR6][R4.64+0x10] ;  /* 0x00001006040f7981 */ /* 0x000f28000c1e1900 */
[----:B------:R-:W5:Y:S01]  /*08b0*/  LDG.E R21, desc[UR6][R4.64+0x18] ;  /* 0x0000180604157981 */ /* 0x000f62000c1e1900 */
[----:B------:R-:W-:-:S03]  /*08c0*/  LEA R11, R0, 0x8, 0x4 ;  /* 0x00000008000b7811 */ /* 0x000fc600078e20ff */
[----:B------:R-:W2:Y:S01]  /*08d0*/  LDS R17, [R10+0x8] ;  /* 0x000008000a117984 */ /* 0x000ea20000000800 */
[----:B------:R-:W-:-:S03]  /*08e0*/  LOP3.LUT R11, R11, 0xf0, RZ, 0xc0, !PT ;  /* 0x000000f00b0b7812 */ /* 0x000fc600078ec0ff */
[----:B------:R-:W4:Y:S01]  /*08f0*/  LDS R12, [R9] ;  /* 0x00000000090c7984 */ /* 0x000f220000000800 */
[----:B--2---:R-:W-:Y:S01]  /*0900*/  FMUL R19, R14, R17 ;  /* 0x000000110e137220 */ /* 0x004fe20000400000 */
[----:B---3--:R-:W-:-:S03]  /*0910*/  FMUL R20, R17, R18 ;  /* 0x0000001211147220 */ /* 0x008fc60000400000 */
[C---:B----4-:R-:W-:Y:S01]  /*0920*/  FFMA R16, R12.reuse, R15, R19 ;  /* 0x0000000f0c107223 */ /* 0x050fe20000000013 */
[----:B-----5:R-:W-:Y:S02]  /*0930*/  FFMA R13, R12, R21, R20 ;  /* 0x000000150c0d7223 */ /* 0x020fe40000000014 */
[----:B------:R-:W-:Y:S04]  /*0940*/  LDS R12, [R11+UR4+0x4] ;  /* 0x000004040b0c7984 */ /* 0x000fe80008000800 */
[----:B------:R-:W-:Y:S04]  /*0950*/  STS [R9], R16 ;  /* 0x0000001009007388 */ /* 0x000fe80000000800 */
[----:B------:R-:W-:Y:S04]  /*0960*/  STS [R10+0x8], R13 ;  /* 0x0000080d0a007388 */ /* 0x000fe80000000800 */
[----:B------:R-:W0:Y:S04]  /*0970*/  LDS R17, [R11+UR4+0xc] ;  /* 0x00000c040b117984 */ /* 0x000e280008000800 */
[----:B------:R-:W1:Y:S01]  /*0980*/  LDS R20, [R11+UR4+0x4] ;  /* 0x000004040b147984 */ /* 0x000e620008000800 */
[-C--:B0-----:R-:W-:Y:S01]  /*0990*/  FMUL R19, R18, R17.reuse ;  /* 0x0000001112137220 */ /* 0x081fe20000400000 */
[----:B------:R-:W-:-:S03]  /*09a0*/  FMUL R14, R14, R17 ;  /* 0x000000110e0e7220 */ /* 0x000fc60000400000 */
[----:B------:R-:W-:Y:S01]  /*09b0*/  FFMA R12, R12, R21, R19 ;  /* 0x000000150c0c7223 */ /* 0x000fe20000000013 */
[----:B-1----:R-:W-:-:S04]  /*09c0*/  FFMA R20, R15, R20, R14 ;  /* 0x000000140f147223 */ /* 0x002fc8000000000e */
[----:B------:R0:W-:Y:S04]  /*09d0*/  STS [R11+UR4+0xc], R12 ;  /* 0x00000c0c0b007988 */ /* 0x0001e80008000804 */
[----:B------:R1:W-:Y:S01]  /*09e0*/  STS [R11+UR4+0x4], R20 ;  /* 0x000004140b007988 */ /* 0x0003e20008000804 */
[----:B------:R-:W-:Y:S06]  /*09f0*/  BAR.SYNC.DEFER_BLOCKING 0x0 ;  /* 0x0000000000007b1d */ /* 0x000fec0000010000 */
[----:B------:R-:W2:Y:S04]  /*0a00*/  LDG.E R16, desc[UR6][R4.64+0x24] ;  /* 0x0000240604107981 */ /* 0x000ea8000c1e1900 */
[----:B------:R-:W3:Y:S04]  /*0a10*/  LDG.E R15, desc[UR6][R4.64+0x2c] ;  /* 0x00002c06040f7981 */ /* 0x000ee8000c1e1900 */
[----:B------:R-:W4:Y:S04]  /*0a20*/  LDG.E R14, desc[UR6][R4.64+0x20] ;  /* 0x00002006040e7981 */ /* 0x000f28000c1e1900 */
[----:B------:R-:W5:Y:S01]  /*0a30*/  LDG.E R13, desc[UR6][R4.64+0x28] ;  /* 0x00002806040d7981 */ /* 0x000f62000c1e1900 */
[----:B------:R-:W-:Y:S01]  /*0a40*/  IMAD.SHL.U32 R10, R0, 0x2, RZ ;  /* 0x00000002000a7824 */ /* 0x000fe200078e00ff */
[C---:B------:R-:W-:Y:S01]  /*0a50*/  LOP3.LUT R17, R8.reuse, 0x38, RZ, 0xc0, !PT ;  /* 0x0000003808117812 */ /* 0x040fe200078ec0ff */
[----:B0-----:R-:W-:-:S02]  /*0a60*/  VIADD R12, R8, 0x2 ;  /* 0x00000002080c7836 */ /* 0x001fc40000000000 */
[----:B-1----:R-:W-:Y:S01]  /*0a70*/  VIADD R11, R10, 0x1 ;  /* 0x000000010a0b7836 */ /* 0x002fe20000000000 */
[----:B------:R-:W-:Y:S02]  /*0a80*/  LOP3.LUT R17, R17, 0x2, R10, 0xf8, !PT ;  /* 0x0000000211117812 */ /* 0x000fe400078ef80a */
[----:B------:R-:W-:Y:S02]  /*0a90*/  LOP3.LUT R18, R12, 0x38, RZ, 0xc0, !PT ;  /* 0x000000380c127812 */ /* 0x000fe400078ec0ff */
[----:B------:R-:W-:Y:S02]  /*0aa0*/  LEA R17, R17, UR4, 0x2 ;  /* 0x0000000411117c11 */ /* 0x000fe4000f8e10ff */
[----:B------:R-:W-:-:S03]  /*0ab0*/  LOP3.LUT R18, R18, 0x3, R11, 0xf8, !PT ;  /* 0x0000000312127812 */ /* 0x000fc600078ef80b */
[----:B------:R-:W2:Y:S01]  /*0ac0*/  LDS R21, [R17+0x10] ;  /* 0x0000100011157984 */ /* 0x000ea20000000800 */
[----:B------:R-:W-:-:S03]  /*0ad0*/  LEA R18, R18, UR4, 0x2 ;  /* 0x0000000412127c11 */ /* 0x000fc6000f8e10ff */
[----:B------:R-:W4:Y:S01]  /*0ae0*/  LDS R19, [R17] ;  /* 0x0000000011137984 */ /* 0x000f220000000800 */
[----:B--2---:R-:W-:Y:S01]  /*0af0*/  FMUL R20, R16, R21 ;  /* 0x0000001510147220 */ /* 0x004fe20000400000 */
[----:B---3--:R-:W-:-:S03]  /*0b00*/  FMUL R22, R21, R15 ;  /* 0x0000000f15167220 */ /* 0x008fc60000400000 */
[C---:B----4-:R-:W-:Y:S01]  /*0b10*/  FFMA R20, R19.reuse, R14, R20 ;  /* 0x0000000e13147223 */ /* 0x050fe20000000014 */
[----:B-----5:R-:W-:Y:S02]  /*0b20*/  FFMA R22, R19, R13, R22 ;  /* 0x0000000d13167223 */ /* 0x020fe40000000016 */
[----:B------:R-:W-:Y:S04]  /*0b30*/  LDS R19, [R18] ;  /* 0x0000000012137984 */ /* 0x000fe80000000800 */
[----:B------:R-:W-:Y:S04]  /*0b40*/  STS [R17], R20 ;  /* 0x0000001411007388 */ /* 0x000fe80000000800 */
[----:B------:R-:W-:Y:S04]  /*0b50*/  STS [R17+0x10], R22 ;  /* 0x0000101611007388 */ /* 0x000fe80000000800 */
[----:B------:R-:W0:Y:S02]  /*0b60*/  LDS R21, [R18+0x10] ;  /* 0x0000100012157984 */ /* 0x000e240000000800 */
[-C--:B0-----:R-:W-:Y:S01]  /*0b70*/  FMUL R16, R16, R21.reuse ;  /* 0x0000001510107220 */ /* 0x081fe20000400000 */
[----:B------:R-:W-:-:S03]  /*0b80*/  FMUL R24, R15, R21 ;  /* 0x000000150f187220 */ /* 0x000fc60000400000 */
[C---:B------:R-:W-:Y:S01]  /*0b90*/  FFMA R21, R19.reuse, R14, R16 ;  /* 0x0000000e13157223 */ /* 0x040fe20000000010 */
[----:B------:R-:W-:-:S04]  /*0ba0*/  FFMA R19, R19, R13, R24 ;  /* 0x0000000d13137223 */ /* 0x000fc80000000018 */
[----:B------:R-:W-:Y:S04]  /*0bb0*/  STS [R18], R21 ;  /* 0x0000001512007388 */ /* 0x000fe80000000800 */
[----:B------:R0:W-:Y:S01]  /*0bc0*/  STS [R18+0x10], R19 ;  /* 0x0000101312007388 */ /* 0x0001e20000000800 */
[----:B------:R-:W-:Y:S06]  /*0bd0*/  BAR.SYNC.DEFER_BLOCKING 0x0 ;  /* 0x0000000000007b1d */ /* 0x000fec0000010000 */
[----:B------:R-:W2:Y:S04]  /*0be0*/  LDG.E R16, desc[UR6][R4.64+0x34] ;  /* 0x0000340604107981 */ /* 0x000ea8000c1e1900 */
[----:B------:R-:W3:Y:S04]  /*0bf0*/  LDG.E R15, desc[UR6][R4.64+0x3c] ;  /* 0x00003c06040f7981 */ /* 0x000ee8000c1e1900 */
[----:B------:R-:W4:Y:S04]  /*0c00*/  LDG.E R14, desc[UR6][R4.64+0x30] ;  /* 0x00003006040e7981 */ /* 0x000f28000c1e1900 */
[----:B------:R-:W5:Y:S01]  /*0c10*/  LDG.E R13, desc[UR6][R4.64+0x38] ;  /* 0x00003806040d7981 */ /* 0x000f62000c1e1900 */
[----:B------:R-:W-:-:S02]  /*0c20*/  LOP3.LUT R17, R8, 0x30, RZ, 0xc0, !PT ;  /* 0x0000003008117812 */ /* 0x000fc400078ec0ff */
[----:B0-----:R-:W-:Y:S02]  /*0c30*/  LOP3.LUT R18, R12, 0x30, RZ, 0xc0, !PT ;  /* 0x000000300c127812 */ /* 0x001fe400078ec0ff */
[----:B------:R-:W-:Y:S02]  /*0c40*/  LOP3.LUT R17, R17, 0x6, R10, 0xf8, !PT ;  /* 0x0000000611117812 */ /* 0x000fe400078ef80a */
[----:B------:R-:W-:Y:S02]  /*0c50*/  LOP3.LUT R18, R18, 0x7, R11, 0xf8, !PT ;  /* 0x0000000712127812 */ /* 0x000fe400078ef80b */
[----:B------:R-:W-:Y:S02]  /*0c60*/  LEA R17, R17, UR4, 0x2 ;  /* 0x0000000411117c11 */ /* 0x000fe4000f8e10ff */
[----:B------:R-:W-:-:S03]  /*0c70*/  LEA R18, R18, UR4, 0x2 ;  /* 0x0000000412127c11 */ /* 0x000fc6000f8e10ff */
[----:B------:R-:W2:Y:S04]  /*0c80*/  LDS R22, [R17+0x20] ;  /* 0x0000200011167984 */ /* 0x000ea80000000800 */
[----:B------:R-:W4:Y:S01]  /*0c90*/  LDS R20, [R17] ;  /* 0x0000000011147984 */ /* 0x000f220000000800 */
[----:B--2---:R-:W-:Y:S01]  /*0ca0*/  FMUL R19, R16, R22 ;  /* 0x0000001610137220 */ /* 0x004fe20000400000 */
[----:B---3--:R-:W-:-:S03]  /*0cb0*/  FMUL R24, R22, R15 ;  /* 0x0000000f16187220 */ /* 0x008fc60000400000 */
[C---:B----4-:R-:W-:Y:S02]  /*0cc0*/  FFMA R22, R20.reuse, R14, R19 ;  /* 0x0000000e14167223 */ /* 0x050fe40000000013 */
[----:B------:R-:W-:Y:S01]  /*0cd0*/  LDS R19, [R18] ;  /* 0x0000000012137984 */ /* 0x000fe20000000800 */
[----:B-----5:R-:W-:-:S03]  /*0ce0*/  FFMA R24, R20, R13, R24 ;  /* 0x0000000d14187223 */ /* 0x020fc60000000018 */
        /* <DEDUP_REMOVED lines=8> */
[----:B------:R-:W-:Y:S01]  /*0d70*/  STS [R18+0x20], R19 ;  /* 0x0000201312007388 */ /* 0x000fe20000000800 */
[----:B------:R-:W-:Y:S06]  /*0d80*/  BAR.SYNC.DEFER_BLOCKING 0x0 ;  /* 0x0000000000007b1d */ /* 0x000fec0000010000 */
[----:B------:R-:W2:Y:S04]  /*0d90*/  LDG.E R16, desc[UR6][R4.64+0x44] ;  /* 0x0000440604107981 */ /* 0x000ea8000c1e1900 */
[----:B------:R-:W3:Y:S04]  /*0da0*/  LDG.E R15, desc[UR6][R4.64+0x4c] ;  /* 0x00004c06040f7981 */ /* 0x000ee8000c1e1900 */
[----:B------:R-:W4:Y:S04]  /*0db0*/  LDG.E R14, desc[UR6][R4.64+0x40] ;  /* 0x00004006040e7981 */ /* 0x000f28000c1e1900 */
[----:B------:R-:W5:Y:S01]  /*0dc0*/  LDG.E R13, desc[UR6][R4.64+0x48] ;  /* 0x00004806040d7981 */ /* 0x000f62000c1e1900 */
[----:B------:R-:W-:-:S02]  /*0dd0*/  LOP3.LUT R17, R8, 0x20, RZ, 0xc0, !PT ;  /* 0x0000002008117812 */ /* 0x000fc400078ec0ff */
[----:B------:R-:W-:Y:S02]  /*0de0*/  LOP3.LUT R12, R12, 0x20, RZ, 0xc0, !PT ;  /* 0x000000200c0c7812 */ /* 0x000fe400078ec0ff */
        /* <DEDUP_REMOVED lines=25> */
[----:B------:R-:W-:-:S04]  /*0f80*/  IMAD.SHL.U32 R0, R0, 0x8, RZ ;  /* 0x0000000800007824 */ /* 0x000fc800078e00ff */
[----:B------:R-:W-:Y:S01]  /*0f90*/  IMAD.IADD R9, R9, 0x1, -R0 ;  /* 0x0000000109097824 */ /* 0x000fe200078e0a00 */
[C---:B------:R-:W-:Y:S01]  /*0fa0*/  LOP3.LUT R17, R0.reuse, 0x80, RZ, 0x3c, !PT ;  /* 0x0000008000117812 */ /* 0x040fe200078e3cff */
[----:B------:R-:W-:-:S03]  /*0fb0*/  VIADD R0, R0, 0x4 ;  /* 0x0000000400007836 */ /* 0x000fc60000000000 */
[----:B------:R-:W-:Y:S04]  /*0fc0*/  LDS R14, [R9] ;  /* 0x00000000090e7984 */ /* 0x000fe80000000800 */
[----:B------:R-:W2:Y:S02]  /*0fd0*/  LDS R21, [R17+UR4] ;  /* 0x0000000411157984 */ /* 0x000ea40008000800 */
[----:B--2---:R-:W-:-:S04]  /*0fe0*/  FMUL R21, R16, R21 ;  /* 0x0000001510157220 */ /* 0x004fc80000400000 */
[----:B---3--:R-:W-:-:S05]  /*0ff0*/  FFMA R12, R14, R15, R21 ;  /* 0x0000000f0e0c7223 */ /* 0x008fca0000000015 */
[----:B------:R-:W-:Y:S04]  /*1000*/  STS [R9], R12 ;  /* 0x0000000c09007388 */ /* 0x000fe80000000800 */
[----:B------:R-:W4:Y:S02]  /*1010*/  LDS R13, [R17+UR4] ;  /* 0x00000004110d7984 */ /* 0x000f240008000800 */
[----:B----4-:R-:W-:-:S04]  /*1020*/  FMUL R13, R10, R13 ;  /* 0x0000000d0a0d7220 */ /* 0x010fc80000400000 */
[----:B-----5:R-:W-:Y:S01]  /*1030*/  FFMA R14, R14, R11, R13 ;  /* 0x0000000b0e0e7223 */ /* 0x020fe2000000000d */
[----:B------:R-:W-:Y:S02]  /*1040*/  LOP3.LUT R13, R0, 0x80, RZ, 0x3c, !PT ;  /* 0x00000080000d7812 */ /* 0x000fe400078e3cff */
[----:B------:R-:W-:Y:S04]  /*1050*/  LDS R0, [R9+0x4] ;  /* 0x0000040009007984 */ /* 0x000fe80000000800 */
[----:B------:R-:W-:Y:S04]  /*1060*/  STS [R17+UR4], R14 ;  /* 0x0000000e11007988 */ /* 0x000fe80008000804 */
[----:B------:R-:W0:Y:S04]  /*1070*/  LDS R5, [R13+UR4] ;  /* 0x000000040d057984 */ /* 0x000e280008000800 */
[----:B------:R-:W1:Y:S01]  /*1080*/  LDS R4, [R9+0x4] ;  /* 0x0000040009047984 */ /* 0x000e620000000800 */
[----:B0-----:R-:W-:-:S04]  /*1090*/  FMUL R16, R16, R5 ;  /* 0x0000000510107220 */ /* 0x001fc80000400000 */
[----:B-1----:R-:W-:-:S05]  /*10a0*/  FFMA R16, R15, R4, R16 ;  /* 0x000000040f107223 */ /* 0x002fca0000000010 */
[----:B------:R-:W-:Y:S04]  /*10b0*/  STS [R9+0x4], R16 ;  /* 0x0000041009007388 */ /* 0x000fe80000000800 */
[----:B------:R-:W0:Y:S02]  /*10c0*/  LDS R5, [R13+UR4] ;  /* 0x000000040d057984 */ /* 0x000e240008000800 */
[----:B0-----:R-:W-:-:S04]  /*10d0*/  FMUL R5, R10, R5 ;  /* 0x000000050a057220 */ /* 0x001fc80000400000 */
[----:B------:R-:W-:Y:S02]  /*10e0*/  FFMA R0, R0, R11, R5 ;  /* 0x0000000b00007223 */ /* 0x000fe40000000005 */
[----:B------:R-:W0:Y:S03]  /*10f0*/  LDC.64 R4, c[0x0][0x390] ;  /* 0x0000e400ff047b82 */ /* 0x000e260000000a00 */
[----:B------:R-:W-:Y:S05]  /*1100*/  STS [R13+UR4], R0 ;  /* 0x000000000d007988 */ /* 0x000fea0008000804 */
[----:B------:R-:W-:Y:S06]  /*1110*/  BAR.SYNC.DEFER_BLOCKING 0x0 ;  /* 0x0000000000007b1d */ /* 0x000fec0000010000 */
[----:B------:R-:W2:Y:S04]  /*1120*/  LDG.E R11, desc[UR6][R2.64+0x14] ;  /* 0x00001406020b7981 */ /* 0x000ea8000c1e1900 */
[----:B------:R-:W3:Y:S04]  /*1130*/  LDG.E R17, desc[UR6][R2.64+0x10] ;  /* 0x0000100602117981 */ /* 0x000ee8000c1e1900 */
[----:B------:R-:W1:Y:S04]  /*1140*/  LDS R15, [R8+UR4] ;  /* 0x00000004080f7984 */ /* 0x000e680008000800 */
[----:B------:R-:W4:Y:S01]  /*1150*/  LDS R9, [R8+UR4+0x40] ;  /* 0x0000400408097984 */ /* 0x000f220008000800 */
[----:B--2---:R-:W-:-:S02]  /*1160*/  SHF.L.U32 R10, R6, R11, RZ ;  /* 0x0000000b060a7219 */ /* 0x004fc400000006ff */
[----:B---3--:R-:W-:-:S04]  /*1170*/  SHF.L.U32 R17, R6, R17, RZ ;  /* 0x0000001106117219 */ /* 0x008fc800000006ff */
[----:B------:R-:W-:-:S05]  /*1180*/  LOP3.LUT R11, R7, R17, R10, 0x10, !PT ;  /* 0x00000011070b7212 */ /* 0x000fca00078e100a */
[----:B0-----:R-:W-:-:S05]  /*1190*/  IMAD.WIDE R10, R11, 0x4, R4 ;  /* 0x000000040b0a7825 */ /* 0x001fca00078e0204 */
[----:B-1----:R0:W-:Y:S04]  /*11a0*/  STG.E desc[UR6][R10.64], R15 ;  /* 0x0000000f0a007986 */ /* 0x0021e8000c101906 */
[----:B------:R-:W2:Y:S04]  /*11b0*/  LDG.E R13, desc[UR6][R2.64+0x14] ;  /* 0x00001406020d7981 */ /* 0x000ea8000c1e1900 */
[----:B------:R-:W3:Y:S04]  /*11c0*/  LDG.E R17, desc[UR6][R2.64+0x10] ;  /* 0x0000100602117981 */ /* 0x000ee8000c1e1900 */
[----:B------:R-:W1:Y:S01]  /*11d0*/  LDS R15, [R8+UR4+0x80] ;  /* 0x00008004080f7984 */ /* 0x000e620008000800 */
[----:B--2---:R-:W-:-:S02]  /*11e0*/  SHF.L.U32 R0, R6, R13, RZ ;  /* 0x0000000d06007219 */ /* 0x004fc400000006ff */
[----:B---3--:R-:W-:-:S04]  /*11f0*/  SHF.L.U32 R17, R6, R17, RZ ;  /* 0x0000001106117219 */ /* 0x008fc800000006ff */
[----:B------:R-:W-:-:S05]  /*1200*/  LOP3.LUT R13, R17, R7, R0, 0xf4, !PT ;  /* 0x00000007110d7212 */ /* 0x000fca00078ef400 */
[----:B------:R-:W-:-:S05]  /*1210*/  IMAD.WIDE R12, R13, 0x4, R4 ;  /* 0x000000040d0c7825 */ /* 0x000fca00078e0204 */
[----:B----4-:R-:W-:Y:S04]  /*1220*/  STG.E desc[UR6][R12.64], R9 ;  /* 0x000000090c007986 */ /* 0x010fe8000c101906 */
[----:B------:R-:W2:Y:S04]  /*1230*/  LDG.E R17, desc[UR6][R2.64+0x14] ;  /* 0x0000140602117981 */ /* 0x000ea8000c1e1900 */
[----:B------:R-:W3:Y:S04]  /*1240*/  LDG.E R19, desc[UR6][R2.64+0x10] ;  /* 0x0000100602137981 */ /* 0x000ee8000c1e1900 */
[----:B------:R-:W4:Y:S01]  /*1250*/  LDS R9, [R8+UR4+0xc0] ;  /* 0x0000c00408097984 */ /* 0x000f220008000800 */
[----:B--2---:R-:W-:-:S02]  /*1260*/  SHF.L.U32 R0, R6, R17, RZ ;  /* 0x0000001106007219 */ /* 0x004fc400000006ff */
[----:B---3--:R-:W-:-:S04]  /*1270*/  SHF.L.U32 R19, R6, R19, RZ ;  /* 0x0000001306137219 */ /* 0x008fc800000006ff */
[----:B0-----:R-:W-:-:S05]  /*1280*/  LOP3.LUT R11, R7, R0, R19, 0xf4, !PT ;  /* 0x00000000070b7212 */ /* 0x001fca00078ef413 */
[----:B------:R-:W-:-:S05]  /*1290*/  IMAD.WIDE R10, R11, 0x4, R4 ;  /* 0x000000040b0a7825 */ /* 0x000fca00078e0204 */
[----:B-1----:R-:W-:Y:S04]  /*12a0*/  STG.E desc[UR6][R10.64], R15 ;  /* 0x0000000f0a007986 */ /* 0x002fe8000c101906 */
[----:B------:R-:W2:Y:S04]  /*12b0*/  LDG.E R17, desc[UR6][R2.64+0x14] ;  /* 0x0000140602117981 */ /* 0x000ea8000c1e1900 */
[----:B------:R-:W3:Y:S01]  /*12c0*/  LDG.E R19, desc[UR6][R2.64+0x10] ;  /* 0x0000100602137981 */ /* 0x000ee2000c1e1900 */
[C---:B--2---:R-:W-:Y:S02]  /*12d0*/  SHF.L.U32 R0, R6.reuse, R17, RZ ;  /* 0x0000001106007219 */ /* 0x044fe400000006ff */
[----:B---3--:R-:W-:-:S04]  /*12e0*/  SHF.L.U32 R19, R6, R19, RZ ;  /* 0x0000001306137219 */ /* 0x008fc800000006ff */
[----:B------:R-:W-:-:S05]  /*12f0*/  LOP3.LUT R19, R7, R0, R19, 0xfe, !PT ;  /* 0x0000000007137212 */ /* 0x000fca00078efe13 */
[----:B------:R-:W-:-:S05]  /*1300*/  IMAD.WIDE R4, R19, 0x4, R4 ;  /* 0x0000000413047825 */ /* 0x000fca00078e0204 */
[----:B----4-:R-:W-:Y:S01]  /*1310*/  STG.E desc[UR6][R4.64], R9 ;  /* 0x0000000904007986 */ /* 0x010fe2000c101906 */
[----:B------:R-:W-:Y:S05]  /*1320*/  EXIT ;  /* 0x000000000000794d */ /* 0x000fea0003800000 */
.L_x_2:
[----:B------:R-:W-:-:S00]  /*1330*/  BRA `(.L_x_2) ;  /* 0xfffffffc00fc7947 */ /* 0x000fc0000383ffff */
[----:B------:R-:W-:-:S00]  /*1340*/  NOP ;  /* 0x0000000000007918 */ /* 0x000fc00000000000 */
        /* <DEDUP_REMOVED lines=11> */
.L_x_3:


//--------------------- .nv.shared._Z7quamsimPKfS0_PfPKii --------------------------
	.section	.nv.shared._Z7quamsimPKfS0_PfPKii,"aw",@nobits
	.sectionflags	@""
	.align	4
.nv.shared._Z7quamsimPKfS0_PfPKii:
	.zero		1284


//--------------------- .nv.shared.reserved.0     --------------------------
	.section	.nv.shared.reserved.0,"aw",@nobits
	.weak		__nv_reservedSMEM_offset_0_alias
	.size		__nv_reservedSMEM_offset_0_alias, 0, 64
	.other		__nv_reservedSMEM_offset_0_alias,@"STO_CUDA_RESERVED_SHARED STV_DEFAULT"
__nv_reservedSMEM_offset_0_alias:
	.zero		0
	.zero		64


//--------------------- .nv.constant0._Z7quamsimPKfS0_PfPKii --------------------------
	.section	.nv.constant0._Z7quamsimPKfS0_PfPKii,"a",@progbits
	.sectionflags	@""
	.align	4
.nv.constant0._Z7quamsimPKfS0_PfPKii:
	.zero		932


//--------------------- SYMBOLS --------------------------

	.type		.nv.reservedSmem.offset0,@object
	.size		.nv.reservedSmem.offset0,0x4
	.type		.nv.reservedSmem.cap,@object
	.size		.nv.reservedSmem.cap,0x4
